	.headerflags	@"EF_CUDA_TEXMODE_UNIFIED EF_CUDA_64BIT_ADDRESS EF_CUDA_ACCELERATORS EF_CUDA_SM90 EF_CUDA_VIRTUAL_SM(EF_CUDA_SM90)"
	.elftype	@"ET_EXEC"


//--------------------- .nv.info                  --------------------------
	.section	.nv.info,"",@"SHT_CUDA_INFO"
	.align	4


	//----- nvinfo : EIATTR_REGCOUNT
	.align		4
        /*0000*/ 	.byte	0x04, 0x2f
        /*0002*/ 	.short	(.L_1 - .L_0)
	.align		4
.L_0:
        /*0004*/ 	.word	index@(triton_poi_fused_convolution_24)
        /*0008*/ 	.word	0x00000015


	//----- nvinfo : EIATTR_MIN_STACK_SIZE
	.align		4
.L_1:
        /*000c*/ 	.byte	0x04, 0x12
        /*000e*/ 	.short	(.L_3 - .L_2)
	.align		4
.L_2:
        /*0010*/ 	.word	index@(triton_poi_fused_convolution_24)
        /*0014*/ 	.word	0x00000000


	//----- nvinfo : EIATTR_FRAME_SIZE
	.align		4
.L_3:
        /*0018*/ 	.byte	0x04, 0x11
        /*001a*/ 	.short	(.L_5 - .L_4)
	.align		4
.L_4:
        /*001c*/ 	.word	index@(triton_poi_fused_convolution_24)
        /*0020*/ 	.word	0x00000000


	//----- nvinfo : EIATTR_MIN_STACK_SIZE
	.align		4
.L_5:
        /*0024*/ 	.byte	0x04, 0x12
        /*0026*/ 	.short	(.L_7 - .L_6)
	.align		4
.L_6:
        /*0028*/ 	.word	index@(triton_poi_fused_convolution_24)
        /*002c*/ 	.word	0x00000000
.L_7:


//--------------------- .nv.info.triton_poi_fused_convolution_24 --------------------------
	.section	.nv.info.triton_poi_fused_convolution_24,"",@"SHT_CUDA_INFO"
	.sectionflags	@""
	.align	4


	//----- nvinfo : EIATTR_CUDA_API_VERSION
	.align		4
        /*0000*/ 	.byte	0x04, 0x37
        /*0002*/ 	.short	(.L_9 - .L_8)
.L_8:
        /*0004*/ 	.word	0x0000007c


	//----- nvinfo : EIATTR_KPARAM_INFO
	.align		4
.L_9:
        /*0008*/ 	.byte	0x04, 0x17
        /*000a*/ 	.short	(.L_11 - .L_10)
.L_10:
        /*000c*/ 	.word	0x00000000
        /*0010*/ 	.short	0x0005
        /*0012*/ 	.short	0x0024
        /*0014*/ 	.byte	0x00, 0xf0, 0x11, 0x00


	//----- nvinfo : EIATTR_KPARAM_INFO
	.align		4
.L_11:
        /*0018*/ 	.byte	0x04, 0x17
        /*001a*/ 	.short	(.L_13 - .L_12)
.L_12:
        /*001c*/ 	.word	0x00000000
        /*0020*/ 	.short	0x0004
        /*0022*/ 	.short	0x0020
        /*0024*/ 	.byte	0x00, 0xf0, 0x11, 0x00


	//----- nvinfo : EIATTR_KPARAM_INFO
	.align		4
.L_13:
        /*0028*/ 	.byte	0x04, 0x17
        /*002a*/ 	.short	(.L_15 - .L_14)
.L_14:
        /*002c*/ 	.word	0x00000000
        /*0030*/ 	.short	0x0003
        /*0032*/ 	.short	0x0018
        /*0034*/ 	.byte	0x00, 0xf4, 0x21, 0x00


	//----- nvinfo : EIATTR_KPARAM_INFO
	.align		4
.L_15:
        /*0038*/ 	.byte	0x04, 0x17
        /*003a*/ 	.short	(.L_17 - .L_16)
.L_16:
        /*003c*/ 	.word	0x00000000
        /*0040*/ 	.short	0x0002
        /*0042*/ 	.short	0x0010
        /*0044*/ 	.byte	0x00, 0xf4, 0x21, 0x00


	//----- nvinfo : EIATTR_KPARAM_INFO
	.align		4
.L_17:
        /*0048*/ 	.byte	0x04, 0x17
        /*004a*/ 	.short	(.L_19 - .L_18)
.L_18:
        /*004c*/ 	.word	0x00000000
        /*0050*/ 	.short	0x0001
        /*0052*/ 	.short	0x0008
        /*0054*/ 	.byte	0x00, 0xf4, 0x21, 0x00


	//----- nvinfo : EIATTR_KPARAM_INFO
	.align		4
.L_19:
        /*0058*/ 	.byte	0x04, 0x17
        /*005a*/ 	.short	(.L_21 - .L_20)
.L_20:
        /*005c*/ 	.word	0x00000000
        /*0060*/ 	.short	0x0000
        /*0062*/ 	.short	0x0000
        /*0064*/ 	.byte	0x00, 0xf4, 0x21, 0x00


	//----- nvinfo : EIATTR_SPARSE_MMA_MASK
	.align		4
.L_21:
        /*0068*/ 	.byte	0x03, 0x50
        /*006a*/ 	.short	0x0000


	//----- nvinfo : EIATTR_MAXREG_COUNT
	.align		4
        /*006c*/ 	.byte	0x03, 0x1b
        /*006e*/ 	.short	0x00ff


	//----- nvinfo : EIATTR_EXIT_INSTR_OFFSETS
	.align		4
        /*0070*/ 	.byte	0x04, 0x1c
        /*0072*/ 	.short	(.L_23 - .L_22)


	//   ....[0]....
.L_22:
        /*0074*/ 	.word	0x000003a0


	//   ....[1]....
        /*0078*/ 	.word	0x000003c0


	//----- nvinfo : EIATTR_REQNTID
	.align		4
.L_23:
        /*007c*/ 	.byte	0x04, 0x10
        /*007e*/ 	.short	(.L_25 - .L_24)
.L_24:
        /*0080*/ 	.word	0x00000080
        /*0084*/ 	.word	0x00000001
        /*0088*/ 	.word	0x00000001


	//----- nvinfo : EIATTR_CBANK_PARAM_SIZE
	.align		4
.L_25:
        /*008c*/ 	.byte	0x03, 0x19
        /*008e*/ 	.short	0x0028


	//----- nvinfo : EIATTR_PARAM_CBANK
	.align		4
        /*0090*/ 	.byte	0x04, 0x0a
        /*0092*/ 	.short	(.L_27 - .L_26)
	.align		4
.L_26:
        /*0094*/ 	.word	index@(.nv.constant0.triton_poi_fused_convolution_24)
        /*0098*/ 	.short	0x0210
        /*009a*/ 	.short	0x0028


	//----- nvinfo : EIATTR_SW_WAR
	.align		4
.L_27:
        /*009c*/ 	.byte	0x04, 0x36
        /*009e*/ 	.short	(.L_29 - .L_28)
.L_28:
        /*00a0*/ 	.word	0x00000008
.L_29:


//--------------------- .nv.callgraph             --------------------------
	.section	.nv.callgraph,"",@"SHT_CUDA_CALLGRAPH"
	.align	4
	.sectionentsize	8
	.align		4
        /*0000*/ 	.word	0x00000000
	.align		4
        /*0004*/ 	.word	0xffffffff
	.align		4
        /*0008*/ 	.word	0x00000000
	.align		4
        /*000c*/ 	.word	0xfffffffe
	.align		4
        /*0010*/ 	.word	0x00000000
	.align		4
        /*0014*/ 	.word	0xfffffffd
	.align		4
        /*0018*/ 	.word	0x00000000
	.align		4
        /*001c*/ 	.word	0xfffffffc


//--------------------- .text.triton_poi_fused_convolution_24 --------------------------
	.section	.text.triton_poi_fused_convolution_24,"ax",@progbits
	.sectionflags	@"SHF_BARRIERS=1"
	.align	128
        .global         triton_poi_fused_convolution_24
        .type           triton_poi_fused_convolution_24,@function
        .size           triton_poi_fused_convolution_24,(.L_x_1 - triton_poi_fused_convolution_24)
        .other          triton_poi_fused_convolution_24,@"STO_CUDA_ENTRY STV_DEFAULT"
triton_poi_fused_convolution_24:
.text.triton_poi_fused_convolution_24:
[----:B------:R-:W0:Y:S02]  /*0000*/  LDC R1, c[0x0][0x28] ;  /* 0x00000a00ff017b82 */ /* 0x000e240000000800 */
[----:B------:R-:W1:Y:S01]  /*0010*/  S2R R0, SR_CTAID.Y ;  /* 0x0000000000007919 */ /* 0x000e620000002600 */
[----:B------:R-:W2:Y:S01]  /*0020*/  LDC.64 R10, c[0x0][0x218] ;  /* 0x00008600ff0a7b82 */ /* 0x000ea20000000a00 */
[----:B------:R-:W-:Y:S01]  /*0030*/  ULDC.64 UR6, c[0x0][0x208] ;  /* 0x0000820000067ab9 */ /* 0x000fe20000000a00 */
[----:B------:R-:W3:Y:S01]  /*0040*/  S2R R4, SR_TID.X ;  /* 0x0000000000047919 */ /* 0x000ee20000002100 */
[----:B------:R-:W4:Y:S05]  /*0050*/  S2R R6, SR_CTAID.X ;  /* 0x0000000000067919 */ /* 0x000f2a0000002500 */
[----:B------:R-:W5:Y:S01]  /*0060*/  LDC.64 R8, c[0x0][0x210] ;  /* 0x00008400ff087b82 */ /* 0x000f620000000a00 */
[----:B-1----:R-:W-:Y:S01]  /*0070*/  IMAD.SHL.U32 R2, R0, 0x40, RZ ;  /* 0x0000004000027824 */ /* 0x002fe200078e00ff */
[----:B------:R-:W-:Y:S01]  /*0080*/  SHF.R.S32.HI R5, RZ, 0x19, R0 ;  /* 0x00000019ff057819 */ /* 0x000fe20000011400 */
[----:B---3--:R-:W-:-:S03]  /*0090*/  IMAD.SHL.U32 R3, R4, 0x2, RZ ;  /* 0x0000000204037824 */ /* 0x008fc600078e00ff */
[----:B------:R-:W-:Y:S01]  /*00a0*/  SGXT R5, R5, 0x1 ;  /* 0x000000010505781a */ /* 0x000fe20000000200 */
[----:B----4-:R-:W-:Y:S01]  /*00b0*/  IMAD.SHL.U32 R6, R6, 0x4, RZ ;  /* 0x0000000406067824 */ /* 0x010fe200078e00ff */
[----:B------:R-:W-:-:S04]  /*00c0*/  LOP3.LUT R0, R2, 0x3e, R3, 0xf8, !PT ;  /* 0x0000003e02007812 */ /* 0x000fc800078ef803 */
[----:B------:R-:W-:Y:S02]  /*00d0*/  LEA.HI R7, R5, R0, RZ, 0x8 ;  /* 0x0000000005077211 */ /* 0x000fe400078f40ff */
[----:B------:R-:W-:Y:S02]  /*00e0*/  SHF.R.U32.HI R5, RZ, 0x5, R4 ;  /* 0x00000005ff057819 */ /* 0x000fe40000011604 */
[C---:B------:R-:W-:Y:S01]  /*00f0*/  LOP3.LUT R13, R7.reuse, 0xffffff00, RZ, 0xc0, !PT ;  /* 0xffffff00070d7812 */ /* 0x040fe200078ec0ff */
[----:B------:R-:W-:Y:S01]  /*0100*/  IMAD.SHL.U32 R7, R7, 0x4, RZ ;  /* 0x0000000407077824 */ /* 0x000fe200078e00ff */
[----:B------:R-:W-:-:S03]  /*0110*/  SGXT.U32 R5, R5, 0x2 ;  /* 0x000000020505781a */ /* 0x000fc60000000000 */
[----:B------:R-:W-:Y:S01]  /*0120*/  IMAD.IADD R13, R0, 0x1, -R13 ;  /* 0x00000001000d7824 */ /* 0x000fe200078e0a0d */
[----:B------:R-:W-:Y:S02]  /*0130*/  LOP3.LUT R0, R6, R5, RZ, 0xfc, !PT ;  /* 0x0000000506007212 */ /* 0x000fe400078efcff */
[----:B------:R-:W-:Y:S01]  /*0140*/  LOP3.LUT R12, R7, 0xfffffc00, RZ, 0xc0, !PT ;  /* 0xfffffc00070c7812 */ /* 0x000fe200078ec0ff */
[----:B--2---:R-:W-:Y:S01]  /*0150*/  IMAD.WIDE R14, R13, 0x4, R10 ;  /* 0x000000040d0e7825 */ /* 0x004fe200078e020a */
[C---:B------:R-:W-:Y:S02]  /*0160*/  ISETP.GE.AND P0, PT, R0.reuse, 0x4, PT ;  /* 0x000000040000780c */ /* 0x040fe40003f06270 */
[----:B------:R-:W-:Y:S01]  /*0170*/  CS2R R10, SRZ ;  /* 0x00000000000a7805 */ /* 0x000fe2000001ff00 */
[----:B------:R-:W-:-:S04]  /*0180*/  IMAD R7, R0, 0x100, R13 ;  /* 0x0000010000077824 */ /* 0x000fc800078e020d */
[----:B------:R-:W-:-:S04]  /*0190*/  IMAD.IADD R0, R7, 0x1, R12 ;  /* 0x0000000107007824 */ /* 0x000fc800078e020c */
[----:B-----5:R-:W-:Y:S02]  /*01a0*/  IMAD.WIDE R12, R0, 0x4, R8 ;  /* 0x00000004000c7825 */ /* 0x020fe400078e0208 */
[----:B------:R1:W2:Y:S04]  /*01b0*/  LDG.E.EL.64 R8, desc[UR6][R14.64] ;  /* 0x000000060e087981 */ /* 0x0002a8000c2e1b00 */
[----:B------:R3:W2:Y:S01]  /*01c0*/  @!P0 LDG.E.EL.64 R10, desc[UR6][R12.64] ;  /* 0x000000060c0a8981 */ /* 0x0006a2000c2e1b00 */
[----:B------:R-:W4:Y:S01]  /*01d0*/  S2UR UR5, SR_CgaCtaId ;  /* 0x00000000000579c3 */ /* 0x000f220000008800 */
[----:B------:R-:W-:Y:S01]  /*01e0*/  IMAD.SHL.U32 R16, R4, 0x8, RZ ;  /* 0x0000000804107824 */ /* 0x000fe200078e00ff */
[----:B------:R-:W-:Y:S01]  /*01f0*/  UMOV UR4, 0x400 ;  /* 0x0000040000047882 */ /* 0x000fe20000000000 */
[----:B------:R-:W-:-:S03]  /*0200*/  LOP3.LUT R6, R6, 0x2, R3, 0xf8, !PT ;  /* 0x0000000206067812 */ /* 0x000fc600078ef803 */
[C---:B------:R-:W-:Y:S02]  /*0210*/  LOP3.LUT R7, R16.reuse, 0xf8, RZ, 0xc0, !PT ;  /* 0x000000f810077812 */ /* 0x040fe400078ec0ff */
[----:B------:R-:W-:Y:S01]  /*0220*/  LOP3.LUT R5, R5, 0xf8, R16, 0xf8, !PT ;  /* 0x000000f805057812 */ /* 0x000fe200078ef810 */
[----:B-1----:R-:W1:Y:S01]  /*0230*/  LDC.64 R14, c[0x0][0x220] ;  /* 0x00008800ff0e7b82 */ /* 0x002e620000000a00 */
[----:B------:R-:W-:Y:S02]  /*0240*/  LOP3.LUT R16, R16, 0x3f8, RZ, 0xc0, !PT ;  /* 0x000003f810107812 */ /* 0x000fe400078ec0ff */
[----:B------:R-:W-:-:S05]  /*0250*/  ISETP.GE.AND P1, PT, R6, 0x4, PT ;  /* 0x000000040600780c */ /* 0x000fca0003f26270 */
[----:B---3--:R-:W3:Y:S01]  /*0260*/  LDC.64 R12, c[0x0][0x228] ;  /* 0x00008a00ff0c7b82 */ /* 0x008ee20000000a00 */
[----:B----4-:R-:W-:-:S06]  /*0270*/  UPRMT UR4, UR5, 0x654, UR4 ;  /* 0x0000065405047896 */ /* 0x010fcc0008000004 */
[----:B------:R-:W-:-:S04]  /*0280*/  VIADD R18, R7, UR4 ;  /* 0x0000000407127c36 */ /* 0x000fc80008000000 */
[----:B------:R-:W-:Y:S01]  /*0290*/  IMAD R18, R5, 0x4, R18 ;  /* 0x0000000405127824 */ /* 0x000fe200078e0212 */
[----:B------:R-:W-:-:S04]  /*02a0*/  LOP3.LUT R5, R3, 0xfc, RZ, 0xc0, !PT ;  /* 0x000000fc03057812 */ /* 0x000fc800078ec0ff */
[----:B------:R-:W-:Y:S02]  /*02b0*/  IADD3 R16, R16, UR4, R5 ;  /* 0x0000000410107c10 */ /* 0x000fe4000fffe005 */
[----:B------:R-:W-:Y:S01]  /*02c0*/  SHF.R.U32.HI R5, RZ, 0x1, R4 ;  /* 0x00000001ff057819 */ /* 0x000fe20000011604 */
[----:B---3--:R-:W-:-:S03]  /*02d0*/  IMAD.WIDE R12, R0, 0x4, R12 ;  /* 0x00000004000c7825 */ /* 0x008fc600078e020c */
[----:B------:R-:W-:-:S04]  /*02e0*/  SGXT.U32 R5, R5, 0x6 ;  /* 0x000000060505781a */ /* 0x000fc80000000000 */
[----:B------:R-:W-:-:S05]  /*02f0*/  LOP3.LUT R5, R2, R5, RZ, 0xfc, !PT ;  /* 0x0000000502057212 */ /* 0x000fca00078efcff */
[----:B------:R-:W-:-:S04]  /*0300*/  IMAD R3, R5, 0x4, R6 ;  /* 0x0000000405037824 */ /* 0x000fc800078e0206 */
[----:B-1----:R-:W-:-:S04]  /*0310*/  IMAD.WIDE R2, R3, 0x4, R14 ;  /* 0x0000000403027825 */ /* 0x002fc800078e020e */
[----:B--2---:R-:W-:Y:S01]  /*0320*/  FADD R8, R8, R10 ;  /* 0x0000000a08087221 */ /* 0x004fe20000000000 */
[----:B------:R-:W-:-:S04]  /*0330*/  FADD R9, R9, R11 ;  /* 0x0000000b09097221 */ /* 0x000fc80000000000 */
[----:B------:R-:W-:Y:S04]  /*0340*/  STS [R18], R8 ;  /* 0x0000000812007388 */ /* 0x000fe80000000800 */
[----:B------:R-:W-:Y:S01]  /*0350*/  STS [R18+0x14], R9 ;  /* 0x0000140912007388 */ /* 0x000fe20000000800 */
[----:B------:R-:W-:Y:S06]  /*0360*/  BAR.SYNC.DEFER_BLOCKING 0x0 ;  /* 0x0000000000007b1d */ /* 0x000fec0000010000 */
[----:B------:R-:W-:Y:S04]  /*0370*/  LDS R10, [R16] ;  /* 0x00000000100a7984 */ /* 0x000fe80000000800 */
[----:B------:R-:W1:Y:S04]  /*0380*/  LDS R11, [R16+0x4] ;  /* 0x00000400100b7984 */ /* 0x000e680000000800 */
[----:B-1----:R1:W-:Y:S01]  /*0390*/  @!P1 STG.E.64 desc[UR6][R2.64], R10 ;  /* 0x0000000a02009986 */ /* 0x0023e2000c101b06 */
[----:B------:R-:W-:Y:S05]  /*03a0*/  @P0 EXIT ;  /* 0x000000000000094d */ /* 0x000fea0003800000 */
[----:B------:R-:W-:Y:S01]  /*03b0*/  STG.E.64 desc[UR6][R12.64], R8 ;  /* 0x000000080c007986 */ /* 0x000fe2000c101b06 */
[----:B------:R-:W-:Y:S05]  /*03c0*/  EXIT ;  /* 0x000000000000794d */ /* 0x000fea0003800000 */
.L_x_0:
[----:B------:R-:W-:-:S00]  /*03d0*/  BRA `(.L_x_0) ;  /* 0xfffffffc00fc7947 */ /* 0x000fc0000383ffff */
[----:B------:R-:W-:-:S00]  /*03e0*/  NOP ;  /* 0x0000000000007918 */ /* 0x000fc00000000000 */
        /* <DEDUP_REMOVED lines=9> */
.L_x_1:


//--------------------- .nv.shared.triton_poi_fused_convolution_24 --------------------------
	.section	.nv.shared.triton_poi_fused_convolution_24,"aw",@nobits
	.sectionflags	@""
	.align	16
	.zero		1024


//--------------------- .nv.constant0.triton_poi_fused_convolution_24 --------------------------
	.section	.nv.constant0.triton_poi_fused_convolution_24,"a",@progbits
	.sectionflags	@""
	.align	4
.nv.constant0.triton_poi_fused_convolution_24:
	.zero		568
